	.headerflags	@"EF_CUDA_TEXMODE_UNIFIED EF_CUDA_64BIT_ADDRESS EF_CUDA_ACCELERATORS EF_CUDA_SM90 EF_CUDA_VIRTUAL_SM(EF_CUDA_SM90)"
	.elftype	@"ET_EXEC"


//--------------------- .nv.info                  --------------------------
	.section	.nv.info,"",@"SHT_CUDA_INFO"
	.align	4


	//----- nvinfo : EIATTR_REGCOUNT
	.align		4
        /*0000*/ 	.byte	0x04, 0x2f
        /*0002*/ 	.short	(.L_1 - .L_0)
	.align		4
.L_0:
        /*0004*/ 	.word	index@(triton_poi_fused_sigmoid_0)
        /*0008*/ 	.word	0x0000000c


	//----- nvinfo : EIATTR_MIN_STACK_SIZE
	.align		4
.L_1:
        /*000c*/ 	.byte	0x04, 0x12
        /*000e*/ 	.short	(.L_3 - .L_2)
	.align		4
.L_2:
        /*0010*/ 	.word	index@(triton_poi_fused_sigmoid_0)
        /*0014*/ 	.word	0x00000000


	//----- nvinfo : EIATTR_FRAME_SIZE
	.align		4
.L_3:
        /*0018*/ 	.byte	0x04, 0x11
        /*001a*/ 	.short	(.L_5 - .L_4)
	.align		4
.L_4:
        /*001c*/ 	.word	index@(triton_poi_fused_sigmoid_0)
        /*0020*/ 	.word	0x00000000


	//----- nvinfo : EIATTR_MIN_STACK_SIZE
	.align		4
.L_5:
        /*0024*/ 	.byte	0x04, 0x12
        /*0026*/ 	.short	(.L_7 - .L_6)
	.align		4
.L_6:
        /*0028*/ 	.word	index@(triton_poi_fused_sigmoid_0)
        /*002c*/ 	.word	0x00000000
.L_7:


//--------------------- .nv.info.triton_poi_fused_sigmoid_0 --------------------------
	.section	.nv.info.triton_poi_fused_sigmoid_0,"",@"SHT_CUDA_INFO"
	.sectionflags	@""
	.align	4


	//----- nvinfo : EIATTR_CUDA_API_VERSION
	.align		4
        /*0000*/ 	.byte	0x04, 0x37
        /*0002*/ 	.short	(.L_9 - .L_8)
.L_8:
        /*0004*/ 	.word	0x0000007c


	//----- nvinfo : EIATTR_KPARAM_INFO
	.align		4
.L_9:
        /*0008*/ 	.byte	0x04, 0x17
        /*000a*/ 	.short	(.L_11 - .L_10)
.L_10:
        /*000c*/ 	.word	0x00000000
        /*0010*/ 	.short	0x0002
        /*0012*/ 	.short	0x0010
        /*0014*/ 	.byte	0x00, 0xf0, 0x11, 0x00


	//----- nvinfo : EIATTR_KPARAM_INFO
	.align		4
.L_11:
        /*0018*/ 	.byte	0x04, 0x17
        /*001a*/ 	.short	(.L_13 - .L_12)
.L_12:
        /*001c*/ 	.word	0x00000000
        /*0020*/ 	.short	0x0001
        /*0022*/ 	.short	0x0008
        /*0024*/ 	.byte	0x00, 0xf4, 0x21, 0x00


	//----- nvinfo : EIATTR_KPARAM_INFO
	.align		4
.L_13:
        /*0028*/ 	.byte	0x04, 0x17
        /*002a*/ 	.short	(.L_15 - .L_14)
.L_14:
        /*002c*/ 	.word	0x00000000
        /*0030*/ 	.short	0x0000
        /*0032*/ 	.short	0x0000
        /*0034*/ 	.byte	0x00, 0xf4, 0x21, 0x00


	//----- nvinfo : EIATTR_SPARSE_MMA_MASK
	.align		4
.L_15:
        /*0038*/ 	.byte	0x03, 0x50
        /*003a*/ 	.short	0x0000


	//----- nvinfo : EIATTR_MAXREG_COUNT
	.align		4
        /*003c*/ 	.byte	0x03, 0x1b
        /*003e*/ 	.short	0x00ff


	//----- nvinfo : EIATTR_EXIT_INSTR_OFFSETS
	.align		4
        /*0040*/ 	.byte	0x04, 0x1c
        /*0042*/ 	.short	(.L_17 - .L_16)


	//   ....[0]....
.L_16:
        /*0044*/ 	.word	0x00000230


	//   ....[1]....
        /*0048*/ 	.word	0x00000250


	//----- nvinfo : EIATTR_REQNTID
	.align		4
.L_17:
        /*004c*/ 	.byte	0x04, 0x10
        /*004e*/ 	.short	(.L_19 - .L_18)
.L_18:
        /*0050*/ 	.word	0x00000020
        /*0054*/ 	.word	0x00000001
        /*0058*/ 	.word	0x00000001


	//----- nvinfo : EIATTR_CBANK_PARAM_SIZE
	.align		4
.L_19:
        /*005c*/ 	.byte	0x03, 0x19
        /*005e*/ 	.short	0x0014


	//----- nvinfo : EIATTR_PARAM_CBANK
	.align		4
        /*0060*/ 	.byte	0x04, 0x0a
        /*0062*/ 	.short	(.L_21 - .L_20)
	.align		4
.L_20:
        /*0064*/ 	.word	index@(.nv.constant0.triton_poi_fused_sigmoid_0)
        /*0068*/ 	.short	0x0210
        /*006a*/ 	.short	0x0014


	//----- nvinfo : EIATTR_SW_WAR
	.align		4
.L_21:
        /*006c*/ 	.byte	0x04, 0x36
        /*006e*/ 	.short	(.L_23 - .L_22)
.L_22:
        /*0070*/ 	.word	0x00000008
.L_23:


//--------------------- .nv.callgraph             --------------------------
	.section	.nv.callgraph,"",@"SHT_CUDA_CALLGRAPH"
	.align	4
	.sectionentsize	8
	.align		4
        /*0000*/ 	.word	0x00000000
	.align		4
        /*0004*/ 	.word	0xffffffff
	.align		4
        /*0008*/ 	.word	0x00000000
	.align		4
        /*000c*/ 	.word	0xfffffffe
	.align		4
        /*0010*/ 	.word	0x00000000
	.align		4
        /*0014*/ 	.word	0xfffffffd
	.align		4
        /*0018*/ 	.word	0x00000000
	.align		4
        /*001c*/ 	.word	0xfffffffc


//--------------------- .text.triton_poi_fused_sigmoid_0 --------------------------
	.section	.text.triton_poi_fused_sigmoid_0,"ax",@progbits
	.align	128
        .global         triton_poi_fused_sigmoid_0
        .type           triton_poi_fused_sigmoid_0,@function
        .size           triton_poi_fused_sigmoid_0,(.L_x_1 - triton_poi_fused_sigmoid_0)
        .other          triton_poi_fused_sigmoid_0,@"STO_CUDA_ENTRY STV_DEFAULT"
triton_poi_fused_sigmoid_0:
.text.triton_poi_fused_sigmoid_0:
[----:B------:R-:W0:Y:S02]  /*0000*/  LDC R1, c[0x0][0x28] ;  /* 0x00000a00ff017b82 */ /* 0x000e240000000800 */
[----:B------:R-:W1:Y:S01]  /*0010*/  S2R R8, SR_TID.X ;  /* 0x0000000000087919 */ /* 0x000e620000002100 */
[----:B------:R-:W2:Y:S01]  /*0020*/  LDC.64 R4, c[0x0][0x218] ;  /* 0x00008600ff047b82 */ /* 0x000ea20000000a00 */
[----:B------:R-:W-:Y:S01]  /*0030*/  ULDC.64 UR4, c[0x0][0x208] ;  /* 0x0000820000047ab9 */ /* 0x000fe20000000a00 */
[----:B------:R-:W3:Y:S06]  /*0040*/  S2R R7, SR_CTAID.X ;  /* 0x0000000000077919 */ /* 0x000eec0000002500 */
[----:B------:R-:W4:Y:S01]  /*0050*/  LDC.64 R2, c[0x0][0x210] ;  /* 0x00008400ff027b82 */ /* 0x000f220000000a00 */
[----:B-1----:R-:W-:-:S02]  /*0060*/  LOP3.LUT R0, R8, 0xf, RZ, 0xc0, !PT ;  /* 0x0000000f08007812 */ /* 0x002fc400078ec0ff */
[----:B---3--:R-:W-:-:S03]  /*0070*/  SHF.R.S32.HI R6, RZ, 0x1b, R7 ;  /* 0x0000001bff067819 */ /* 0x008fc60000011407 */
[----:B------:R-:W-:Y:S01]  /*0080*/  IMAD R7, R7, 0x10, R0 ;  /* 0x0000001007077824 */ /* 0x000fe200078e0200 */
[----:B------:R-:W-:-:S03]  /*0090*/  SGXT R0, R6, 0x1 ;  /* 0x000000010600781a */ /* 0x000fc60000000200 */
[C---:B----4-:R-:W-:Y:S01]  /*00a0*/  IMAD.WIDE R2, R7.reuse, 0x4, R2 ;  /* 0x0000000407027825 */ /* 0x050fe200078e0202 */
[----:B------:R-:W-:Y:S02]  /*00b0*/  ISETP.GE.AND P0, PT, R7, 0x10, PT ;  /* 0x000000100700780c */ /* 0x000fe40003f06270 */
[----:B------:R-:W-:-:S04]  /*00c0*/  LEA.HI R0, R0, R7, RZ, 0x2 ;  /* 0x0000000700007211 */ /* 0x000fc800078f10ff */
[----:B------:R-:W-:Y:S01]  /*00d0*/  SHF.R.S32.HI R9, RZ, 0x2, R0 ;  /* 0x00000002ff097819 */ /* 0x000fe20000011400 */
[----:B------:R-:W-:-:S04]  /*00e0*/  IMAD.MOV.U32 R0, RZ, RZ, RZ ;  /* 0x000000ffff007224 */ /* 0x000fc800078e00ff */
[----:B--2---:R-:W-:Y:S01]  /*00f0*/  IMAD.WIDE R4, R9, 0x4, R4 ;  /* 0x0000000409047825 */ /* 0x004fe200078e0204 */
[----:B------:R-:W-:Y:S01]  /*0100*/  HFMA2.MMA R9, -RZ, RZ, 0, 0 ;  /* 0x00000000ff097435 */ /* 0x000fe200000001ff */
[----:B------:R-:W2:Y:S09]  /*0110*/  @!P0 LDG.E R0, desc[UR4][R2.64] ;  /* 0x0000000402008981 */ /* 0x000eb2000c1e1900 */
[----:B------:R1:W2:Y:S02]  /*0120*/  @!P0 LDG.E.EL R9, desc[UR4][R4.64] ;  /* 0x0000000404098981 */ /* 0x0002a4000c2e1900 */
[----:B-1----:R-:W-:Y:S01]  /*0130*/  MOV R5, 0x3e800000 ;  /* 0x3e80000000057802 */ /* 0x002fe20000000f00 */
[----:B--2---:R-:W-:-:S04]  /*0140*/  FADD R0, R9, R0 ;  /* 0x0000000009007221 */ /* 0x004fc80000000000 */
[----:B------:R-:W-:-:S04]  /*0150*/  FADD R0, RZ, -R0 ;  /* 0x80000000ff007221 */ /* 0x000fc80000000000 */
[----:B------:R-:W-:-:S05]  /*0160*/  FMUL R0, R0, 1.4426950216293334961 ;  /* 0x3fb8aa3b00007820 */ /* 0x000fca0000400000 */
[----:B------:R-:W-:-:S13]  /*0170*/  FSETP.GEU.AND P0, PT, R0, -126, PT ;  /* 0xc2fc00000000780b */ /* 0x000fda0003f0e000 */
[----:B------:R-:W-:-:S04]  /*0180*/  @!P0 FMUL R0, R0, 0.5 ;  /* 0x3f00000000008820 */ /* 0x000fc80000400000 */
[----:B------:R-:W1:Y:S02]  /*0190*/  MUFU.EX2 R6, R0 ;  /* 0x0000000000067308 */ /* 0x000e640000000800 */
[----:B-1----:R-:W-:Y:S01]  /*01a0*/  @!P0 FMUL R6, R6, R6 ;  /* 0x0000000606068220 */ /* 0x002fe20000400000 */
[----:B------:R-:W-:-:S03]  /*01b0*/  LOP3.LUT P0, RZ, R8, 0x10, RZ, 0xc0, !PT ;  /* 0x0000001008ff7812 */ /* 0x000fc6000780c0ff */
[----:B------:R-:W-:Y:S01]  /*01c0*/  FADD R6, R6, 1 ;  /* 0x3f80000006067421 */ /* 0x000fe20000000000 */
[----:B------:R-:W-:-:S04]  /*01d0*/  ISETP.LT.AND P0, PT, R7, 0x10, !P0 ;  /* 0x000000100700780c */ /* 0x000fc80004701270 */
[----:B------:R-:W-:-:S04]  /*01e0*/  FSETP.GT.AND P1, PT, R6, 8.50705917302346158658e+37, PT ;  /* 0x7e8000000600780b */ /* 0x000fc80003f24000 */
[----:B------:R-:W-:-:S09]  /*01f0*/  FSEL R5, R5, 1, P1 ;  /* 0x3f80000005057808 */ /* 0x000fd20000800000 */
[----:B------:R-:W-:-:S06]  /*0200*/  @P1 FMUL R6, R6, 0.25 ;  /* 0x3e80000006061820 */ /* 0x000fcc0000400000 */
[----:B------:R-:W1:Y:S02]  /*0210*/  MUFU.RCP R6, R6 ;  /* 0x0000000600067308 */ /* 0x000e640000001000 */
[----:B-1----:R-:W-:Y:S01]  /*0220*/  FMUL R5, R6, R5 ;  /* 0x0000000506057220 */ /* 0x002fe20000400000 */
[----:B------:R-:W-:Y:S06]  /*0230*/  @!P0 EXIT ;  /* 0x000000000000894d */ /* 0x000fec0003800000 */
[----:B------:R-:W-:Y:S01]  /*0240*/  STG.E desc[UR4][R2.64], R5 ;  /* 0x0000000502007986 */ /* 0x000fe2000c101904 */
[----:B------:R-:W-:Y:S05]  /*0250*/  EXIT ;  /* 0x000000000000794d */ /* 0x000fea0003800000 */
.L_x_0:
[----:B------:R-:W-:-:S00]  /*0260*/  BRA `(.L_x_0) ;  /* 0xfffffffc00fc7947 */ /* 0x000fc0000383ffff */
[----:B------:R-:W-:-:S00]  /*0270*/  NOP ;  /* 0x0000000000007918 */ /* 0x000fc00000000000 */
        /* <DEDUP_REMOVED lines=8> */
.L_x_1:


//--------------------- .nv.constant0.triton_poi_fused_sigmoid_0 --------------------------
	.section	.nv.constant0.triton_poi_fused_sigmoid_0,"a",@progbits
	.sectionflags	@""
	.align	4
.nv.constant0.triton_poi_fused_sigmoid_0:
	.zero		548
